	.headerflags	@"EF_CUDA_TEXMODE_UNIFIED EF_CUDA_64BIT_ADDRESS EF_CUDA_ACCELERATORS EF_CUDA_SM90 EF_CUDA_VIRTUAL_SM(EF_CUDA_SM90)"
	.elftype	@"ET_EXEC"


//--------------------- .nv.info                  --------------------------
	.section	.nv.info,"",@"SHT_CUDA_INFO"
	.align	4


	//----- nvinfo : EIATTR_REGCOUNT
	.align		4
        /*0000*/ 	.byte	0x04, 0x2f
        /*0002*/ 	.short	(.L_1 - .L_0)
	.align		4
.L_0:
        /*0004*/ 	.word	index@(triton_per_fused_cat_mean_1)
        /*0008*/ 	.word	0x0000000f


	//----- nvinfo : EIATTR_MIN_STACK_SIZE
	.align		4
.L_1:
        /*000c*/ 	.byte	0x04, 0x12
        /*000e*/ 	.short	(.L_3 - .L_2)
	.align		4
.L_2:
        /*0010*/ 	.word	index@(triton_per_fused_cat_mean_1)
        /*0014*/ 	.word	0x00000000


	//----- nvinfo : EIATTR_FRAME_SIZE
	.align		4
.L_3:
        /*0018*/ 	.byte	0x04, 0x11
        /*001a*/ 	.short	(.L_5 - .L_4)
	.align		4
.L_4:
        /*001c*/ 	.word	index@(triton_per_fused_cat_mean_1)
        /*0020*/ 	.word	0x00000000


	//----- nvinfo : EIATTR_MIN_STACK_SIZE
	.align		4
.L_5:
        /*0024*/ 	.byte	0x04, 0x12
        /*0026*/ 	.short	(.L_7 - .L_6)
	.align		4
.L_6:
        /*0028*/ 	.word	index@(triton_per_fused_cat_mean_1)
        /*002c*/ 	.word	0x00000000
.L_7:


//--------------------- .nv.info.triton_per_fused_cat_mean_1 --------------------------
	.section	.nv.info.triton_per_fused_cat_mean_1,"",@"SHT_CUDA_INFO"
	.sectionflags	@""
	.align	4


	//----- nvinfo : EIATTR_CUDA_API_VERSION
	.align		4
        /*0000*/ 	.byte	0x04, 0x37
        /*0002*/ 	.short	(.L_9 - .L_8)
.L_8:
        /*0004*/ 	.word	0x0000007c


	//----- nvinfo : EIATTR_KPARAM_INFO
	.align		4
.L_9:
        /*0008*/ 	.byte	0x04, 0x17
        /*000a*/ 	.short	(.L_11 - .L_10)
.L_10:
        /*000c*/ 	.word	0x00000000
        /*0010*/ 	.short	0x0003
        /*0012*/ 	.short	0x0014
        /*0014*/ 	.byte	0x00, 0xf0, 0x11, 0x00


	//----- nvinfo : EIATTR_KPARAM_INFO
	.align		4
.L_11:
        /*0018*/ 	.byte	0x04, 0x17
        /*001a*/ 	.short	(.L_13 - .L_12)
.L_12:
        /*001c*/ 	.word	0x00000000
        /*0020*/ 	.short	0x0002
        /*0022*/ 	.short	0x0010
        /*0024*/ 	.byte	0x00, 0xf0, 0x11, 0x00


	//----- nvinfo : EIATTR_KPARAM_INFO
	.align		4
.L_13:
        /*0028*/ 	.byte	0x04, 0x17
        /*002a*/ 	.short	(.L_15 - .L_14)
.L_14:
        /*002c*/ 	.word	0x00000000
        /*0030*/ 	.short	0x0001
        /*0032*/ 	.short	0x0008
        /*0034*/ 	.byte	0x00, 0xf4, 0x21, 0x00


	//----- nvinfo : EIATTR_KPARAM_INFO
	.align		4
.L_15:
        /*0038*/ 	.byte	0x04, 0x17
        /*003a*/ 	.short	(.L_17 - .L_16)
.L_16:
        /*003c*/ 	.word	0x00000000
        /*0040*/ 	.short	0x0000
        /*0042*/ 	.short	0x0000
        /*0044*/ 	.byte	0x00, 0xf4, 0x21, 0x00


	//----- nvinfo : EIATTR_SPARSE_MMA_MASK
	.align		4
.L_17:
        /*0048*/ 	.byte	0x03, 0x50
        /*004a*/ 	.short	0x0000


	//----- nvinfo : EIATTR_MAXREG_COUNT
	.align		4
        /*004c*/ 	.byte	0x03, 0x1b
        /*004e*/ 	.short	0x00ff


	//----- nvinfo : EIATTR_COOP_GROUP_MASK_REGIDS
	.align		4
        /*0050*/ 	.byte	0x04, 0x29
        /*0052*/ 	.short	(.L_19 - .L_18)


	//   ....[0]....
.L_18:
        /*0054*/ 	.word	0xffffffff


	//   ....[1]....
        /*0058*/ 	.word	0xffffffff


	//   ....[2]....
        /*005c*/ 	.word	0xffffffff


	//   ....[3]....
        /*0060*/ 	.word	0xffffffff


	//----- nvinfo : EIATTR_COOP_GROUP_INSTR_OFFSETS
	.align		4
.L_19:
        /*0064*/ 	.byte	0x04, 0x28
        /*0066*/ 	.short	(.L_21 - .L_20)


	//   ....[0]....
.L_20:
        /*0068*/ 	.word	0x000000e0


	//   ....[1]....
        /*006c*/ 	.word	0x00000110


	//   ....[2]....
        /*0070*/ 	.word	0x00000140


	//   ....[3]....
        /*0074*/ 	.word	0x000001c0


	//----- nvinfo : EIATTR_EXIT_INSTR_OFFSETS
	.align		4
.L_21:
        /*0078*/ 	.byte	0x04, 0x1c
        /*007a*/ 	.short	(.L_23 - .L_22)


	//   ....[0]....
.L_22:
        /*007c*/ 	.word	0x000001f0


	//   ....[1]....
        /*0080*/ 	.word	0x00000220


	//----- nvinfo : EIATTR_REQNTID
	.align		4
.L_23:
        /*0084*/ 	.byte	0x04, 0x10
        /*0086*/ 	.short	(.L_25 - .L_24)
.L_24:
        /*0088*/ 	.word	0x00000040
        /*008c*/ 	.word	0x00000001
        /*0090*/ 	.word	0x00000001


	//----- nvinfo : EIATTR_CBANK_PARAM_SIZE
	.align		4
.L_25:
        /*0094*/ 	.byte	0x03, 0x19
        /*0096*/ 	.short	0x0018


	//----- nvinfo : EIATTR_PARAM_CBANK
	.align		4
        /*0098*/ 	.byte	0x04, 0x0a
        /*009a*/ 	.short	(.L_27 - .L_26)
	.align		4
.L_26:
        /*009c*/ 	.word	index@(.nv.constant0.triton_per_fused_cat_mean_1)
        /*00a0*/ 	.short	0x0210
        /*00a2*/ 	.short	0x0018


	//----- nvinfo : EIATTR_SW_WAR
	.align		4
.L_27:
        /*00a4*/ 	.byte	0x04, 0x36
        /*00a6*/ 	.short	(.L_29 - .L_28)
.L_28:
        /*00a8*/ 	.word	0x00000008
.L_29:


//--------------------- .nv.callgraph             --------------------------
	.section	.nv.callgraph,"",@"SHT_CUDA_CALLGRAPH"
	.align	4
	.sectionentsize	8
	.align		4
        /*0000*/ 	.word	0x00000000
	.align		4
        /*0004*/ 	.word	0xffffffff
	.align		4
        /*0008*/ 	.word	0x00000000
	.align		4
        /*000c*/ 	.word	0xfffffffe
	.align		4
        /*0010*/ 	.word	0x00000000
	.align		4
        /*0014*/ 	.word	0xfffffffd
	.align		4
        /*0018*/ 	.word	0x00000000
	.align		4
        /*001c*/ 	.word	0xfffffffc


//--------------------- .text.triton_per_fused_cat_mean_1 --------------------------
	.section	.text.triton_per_fused_cat_mean_1,"ax",@progbits
	.align	128
        .global         triton_per_fused_cat_mean_1
        .type           triton_per_fused_cat_mean_1,@function
        .size           triton_per_fused_cat_mean_1,(.L_x_1 - triton_per_fused_cat_mean_1)
        .other          triton_per_fused_cat_mean_1,@"STO_CUDA_ENTRY STV_DEFAULT"
triton_per_fused_cat_mean_1:
.text.triton_per_fused_cat_mean_1:
[----:B------:R-:W0:Y:S02]  /*0000*/  LDC R1, c[0x0][0x28] ;  /* 0x00000a00ff017b82 */ /* 0x000e240000000800 */
[----:B------:R-:W1:Y:S01]  /*0010*/  S2R R12, SR_TID.X ;  /* 0x00000000000c7919 */ /* 0x000e620000002100 */
[----:B------:R-:W2:Y:S01]  /*0020*/  LDC.64 R2, c[0x0][0x210] ;  /* 0x00008400ff027b82 */ /* 0x000ea20000000a00 */
[----:B------:R-:W-:Y:S01]  /*0030*/  ULDC.64 UR4, c[0x0][0x208] ;  /* 0x0000820000047ab9 */ /* 0x000fe20000000a00 */
[----:B------:R-:W3:Y:S01]  /*0040*/  S2R R11, SR_CTAID.X ;  /* 0x00000000000b7919 */ /* 0x000ee20000002500 */
[----:B-1----:R-:W-:Y:S02]  /*0050*/  LOP3.LUT R0, R12, 0xf, RZ, 0xc0, !PT ;  /* 0x0000000f0c007812 */ /* 0x002fe400078ec0ff */
[----:B---3--:R-:W-:-:S03]  /*0060*/  ISETP.GE.AND P0, PT, R11, 0x10, PT ;  /* 0x000000100b00780c */ /* 0x008fc60003f06270 */
[----:B------:R-:W-:Y:S02]  /*0070*/  IMAD R5, R11, 0x10, R0 ;  /* 0x000000100b057824 */ /* 0x000fe400078e0200 */
[----:B------:R-:W-:Y:S02]  /*0080*/  IMAD.MOV.U32 R0, RZ, RZ, RZ ;  /* 0x000000ffff007224 */ /* 0x000fe400078e00ff */
[----:B--2---:R-:W-:-:S06]  /*0090*/  IMAD.WIDE R2, R5, 0x4, R2 ;  /* 0x0000000405027825 */ /* 0x004fcc00078e0202 */
[----:B------:R-:W2:Y:S02]  /*00a0*/  @!P0 LDG.E R0, desc[UR4][R2.64] ;  /* 0x0000000402008981 */ /* 0x000ea4000c1e1900 */
[----:B--2---:R-:W-:-:S04]  /*00b0*/  SEL R0, R0, RZ, !P0 ;  /* 0x000000ff00007207 */ /* 0x004fc80004000000 */
[----:B------:R-:W-:Y:S02]  /*00c0*/  FSEL R6, R0, RZ, !P0 ;  /* 0x000000ff00067208 */ /* 0x000fe40004000000 */
[----:B------:R-:W-:-:S03]  /*00d0*/  LOP3.LUT P0, RZ, R12, 0x3f, RZ, 0xc0, !PT ;  /* 0x0000003f0cff7812 */ /* 0x000fc6000780c0ff */
[----:B------:R-:W1:Y:S01]  /*00e0*/  SHFL.BFLY PT, R5, R6, 0x8, 0x1f ;  /* 0x0d001f0006057f89 */ /* 0x000e6200000e0000 */
[----:B------:R-:W-:Y:S01]  /*00f0*/  ISETP.LT.AND P0, PT, R11, 0x10, !P0 ;  /* 0x000000100b00780c */ /* 0x000fe20004701270 */
[----:B-1----:R-:W-:-:S05]  /*0100*/  FADD R7, R6, R5 ;  /* 0x0000000506077221 */ /* 0x002fca0000000000 */
[----:B------:R-:W1:Y:S02]  /*0110*/  SHFL.BFLY PT, R0, R7, 0x4, 0x1f ;  /* 0x0c801f0007007f89 */ /* 0x000e6400000e0000 */
[----:B-1----:R-:W-:Y:S01]  /*0120*/  FADD R8, R7, R0 ;  /* 0x0000000007087221 */ /* 0x002fe20000000000 */
[----:B------:R-:W-:-:S04]  /*0130*/  SHF.R.S32.HI R0, RZ, 0x1f, R11 ;  /* 0x0000001fff007819 */ /* 0x000fc8000001140b */
[----:B------:R-:W1:Y:S01]  /*0140*/  SHFL.BFLY PT, R5, R8, 0x2, 0x1f ;  /* 0x0c401f0008057f89 */ /* 0x000e6200000e0000 */
[----:B------:R-:W-:-:S05]  /*0150*/  LEA.HI R0, R0, R11, RZ, 0x2 ;  /* 0x0000000b00007211 */ /* 0x000fca00078f10ff */
[C---:B------:R-:W-:Y:S01]  /*0160*/  IMAD.SHL.U32 R2, R0.reuse, 0x2, RZ ;  /* 0x0000000200027824 */ /* 0x040fe200078e00ff */
[----:B------:R-:W-:-:S04]  /*0170*/  LOP3.LUT R0, R0, 0xfffffffc, RZ, 0xc0, !PT ;  /* 0xfffffffc00007812 */ /* 0x000fc800078ec0ff */
[----:B------:R-:W-:-:S04]  /*0180*/  LOP3.LUT R3, R2, 0xfffffff8, RZ, 0xc0, !PT ;  /* 0xfffffff802037812 */ /* 0x000fc800078ec0ff */
[----:B------:R-:W-:Y:S01]  /*0190*/  IADD3 R3, R3, R11, -R0 ;  /* 0x0000000b03037210 */ /* 0x000fe20007ffe800 */
[----:B-1----:R-:W-:Y:S02]  /*01a0*/  FADD R9, R8, R5 ;  /* 0x0000000508097221 */ /* 0x002fe40000000000 */
[----:B------:R-:W1:Y:S03]  /*01b0*/  LDC.64 R4, c[0x0][0x218] ;  /* 0x00008600ff047b82 */ /* 0x000e660000000a00 */
[----:B------:R-:W2:Y:S01]  /*01c0*/  SHFL.BFLY PT, R10, R9, 0x1, 0x1f ;  /* 0x0c201f00090a7f89 */ /* 0x000ea200000e0000 */
[----:B-1----:R-:W-:-:S04]  /*01d0*/  IMAD.WIDE R2, R3, 0x4, R4 ;  /* 0x0000000403027825 */ /* 0x002fc800078e0204 */
[----:B--2---:R-:W-:Y:S01]  /*01e0*/  FADD R10, R9, R10 ;  /* 0x0000000a090a7221 */ /* 0x004fe20000000000 */
[----:B------:R-:W-:Y:S06]  /*01f0*/  @!P0 EXIT ;  /* 0x000000000000894d */ /* 0x000fec0003800000 */
[----:B------:R-:W-:-:S05]  /*0200*/  FMUL R5, R10, 0.0625 ;  /* 0x3d8000000a057820 */ /* 0x000fca0000400000 */
[----:B------:R-:W-:Y:S01]  /*0210*/  STG.E desc[UR4][R2.64], R5 ;  /* 0x0000000502007986 */ /* 0x000fe2000c101904 */
[----:B------:R-:W-:Y:S05]  /*0220*/  EXIT ;  /* 0x000000000000794d */ /* 0x000fea0003800000 */
.L_x_0:
[----:B------:R-:W-:-:S00]  /*0230*/  BRA `(.L_x_0) ;  /* 0xfffffffc00fc7947 */ /* 0x000fc0000383ffff */
[----:B------:R-:W-:-:S00]  /*0240*/  NOP ;  /* 0x0000000000007918 */ /* 0x000fc00000000000 */
        /* <DEDUP_REMOVED lines=11> */
.L_x_1:


//--------------------- .nv.constant0.triton_per_fused_cat_mean_1 --------------------------
	.section	.nv.constant0.triton_per_fused_cat_mean_1,"a",@progbits
	.sectionflags	@""
	.align	4
.nv.constant0.triton_per_fused_cat_mean_1:
	.zero		552
